//
// Generated by NVIDIA NVVM Compiler
//
// Compiler Build ID: CL-36424714
// Cuda compilation tools, release 13.0, V13.0.88
// Based on NVVM 20.0.0
//

.version 9.0
.target sm_100
.address_size 64

	// .globl	_Z16sumReglaTrapecioPiPdS0_S0_

.visible .entry _Z16sumReglaTrapecioPiPdS0_S0_(
	.param .u64 .ptr .align 1 _Z16sumReglaTrapecioPiPdS0_S0__param_0,
	.param .u64 .ptr .align 1 _Z16sumReglaTrapecioPiPdS0_S0__param_1,
	.param .u64 .ptr .align 1 _Z16sumReglaTrapecioPiPdS0_S0__param_2,
	.param .u64 .ptr .align 1 _Z16sumReglaTrapecioPiPdS0_S0__param_3
)
{
	.reg .pred 	%p<3>;
	.reg .b32 	%r<8>;
	.reg .b64 	%rd<9>;
	.reg .b64 	%fd<8>;

	ld.param.u64 	%rd1, [_Z16sumReglaTrapecioPiPdS0_S0__param_0];
	ld.param.u64 	%rd2, [_Z16sumReglaTrapecioPiPdS0_S0__param_1];
	ld.param.u64 	%rd3, [_Z16sumReglaTrapecioPiPdS0_S0__param_2];
	ld.param.u64 	%rd4, [_Z16sumReglaTrapecioPiPdS0_S0__param_3];
	mov.u32 	%r2, %ntid.x;
	mov.u32 	%r3, %ctaid.x;
	mov.u32 	%r4, %tid.x;
	mad.lo.s32 	%r1, %r2, %r3, %r4;
	setp.lt.s32 	%p1, %r1, 1;
	@%p1 bra 	$L__BB0_3;
	cvta.to.global.u64 	%rd5, %rd1;
	ld.global.u32 	%r5, [%rd5];
	setp.ge.s32 	%p2, %r1, %r5;
	@%p2 bra 	$L__BB0_3;
	cvta.to.global.u64 	%rd6, %rd4;
	cvta.to.global.u64 	%rd7, %rd2;
	ld.global.f64 	%fd1, [%rd7];
	cvt.rn.f64.u32 	%fd2, %r1;
	cvta.to.global.u64 	%rd8, %rd3;
	ld.global.f64 	%fd3, [%rd8];
	fma.rn.f64 	%fd4, %fd3, %fd2, %fd1;
	cvt.rzi.s32.f64 	%r6, %fd4;
	mul.lo.s32 	%r7, %r6, %r6;
	cvt.rn.f64.u32 	%fd5, %r7;
	ld.global.f64 	%fd6, [%rd6];
	add.f64 	%fd7, %fd6, %fd5;
	st.global.f64 	[%rd6], %fd7;
$L__BB0_3:
	bar.sync 	0;
	ret;

}


// ===== COMPILED SASS (sm_100) =====

	.target	sm_100

	.elftype	@"ET_EXEC"


//--------------------- .note.nv.tkinfo           --------------------------
	.section	.note.nv.tkinfo,"",@"SHT_NOTE"
	.sectionflags	@"SHF_NOTE_NV_TKINFO"
	.tkinfo
        /*0018*/ 	.word	0x00000002
        /*0030*/ 	.string	""
        /*0030*/ 	.string	"ptxas"
        /*0030*/ 	.string	"Cuda compilation tools, release 13.0, V13.0.88"
        /*0030*/ 	.string	"Build cuda_13.0.r13.0/compiler.36424714_0"
        /*0030*/ 	.string	"-arch sm_100 -m 64 "



//--------------------- .note.nv.cuinfo           --------------------------
	.section	.note.nv.cuinfo,"",@"SHT_NOTE"
	.sectionflags	@"SHF_NOTE_NV_CUINFO"
        /*0018*/ 	.short	0x0002
        /*001a*/ 	.short	0x0064
        /*001c*/ 	.short	0x0082
	.zero		2


//--------------------- .nv.info                  --------------------------
	.section	.nv.info,"",@"SHT_CUDA_INFO"
	.align	4


	//----- nvinfo : EIATTR_REGCOUNT
	.align		4
        /*0000*/ 	.byte	0x04, 0x2f
        /*0002*/ 	.short	(.L_1 - .L_0)
	.align		4
.L_0:
        /*0004*/ 	.word	index@(_Z16sumReglaTrapecioPiPdS0_S0_)
        /*0008*/ 	.word	0x00000013


	//----- nvinfo : EIATTR_FRAME_SIZE
	.align		4
.L_1:
        /*000c*/ 	.byte	0x04, 0x11
        /*000e*/ 	.short	(.L_3 - .L_2)
	.align		4
.L_2:
        /*0010*/ 	.word	index@(_Z16sumReglaTrapecioPiPdS0_S0_)
        /*0014*/ 	.word	0x00000000


	//----- nvinfo : EIATTR_MIN_STACK_SIZE
	.align		4
.L_3:
        /*0018*/ 	.byte	0x04, 0x12
        /*001a*/ 	.short	(.L_5 - .L_4)
	.align		4
.L_4:
        /*001c*/ 	.word	index@(_Z16sumReglaTrapecioPiPdS0_S0_)
        /*0020*/ 	.word	0x00000000
.L_5:


//--------------------- .nv.compat                --------------------------
	.section	.nv.compat,"",@"SHT_CUDA_COMPAT_INFO"
	.align	4
        /*0000*/ 	.byte	0x02, 0x09, 0x00, 0x00, 0x02, 0x02, 0x01, 0x00, 0x02, 0x05, 0x05, 0x00, 0x03, 0x07, 0x01, 0x01
        /*0010*/ 	.byte	0x02, 0x03, 0x00, 0x00, 0x02, 0x06, 0x01, 0x00, 0x04, 0x0b, 0x08, 0x00, 0x01, 0x00, 0x00, 0x00
        /*0020*/ 	.byte	0x00, 0x00, 0x00, 0x00


//--------------------- .nv.info._Z16sumReglaTrapecioPiPdS0_S0_ --------------------------
	.section	.nv.info._Z16sumReglaTrapecioPiPdS0_S0_,"",@"SHT_CUDA_INFO"
	.sectionflags	@""
	.align	4


	//----- nvinfo : EIATTR_CUDA_API_VERSION
	.align		4
        /*0000*/ 	.byte	0x04, 0x37
        /*0002*/ 	.short	(.L_7 - .L_6)
.L_6:
        /*0004*/ 	.word	0x00000082


	//----- nvinfo : EIATTR_KPARAM_INFO
	.align		4
.L_7:
        /*0008*/ 	.byte	0x04, 0x17
        /*000a*/ 	.short	(.L_9 - .L_8)
.L_8:
        /*000c*/ 	.word	0x00000000
        /*0010*/ 	.short	0x0003
        /*0012*/ 	.short	0x0018
        /*0014*/ 	.byte	0x00, 0xf5, 0x21, 0x00


	//----- nvinfo : EIATTR_KPARAM_INFO
	.align		4
.L_9:
        /*0018*/ 	.byte	0x04, 0x17
        /*001a*/ 	.short	(.L_11 - .L_10)
.L_10:
        /*001c*/ 	.word	0x00000000
        /*0020*/ 	.short	0x0002
        /*0022*/ 	.short	0x0010
        /*0024*/ 	.byte	0x00, 0xf5, 0x21, 0x00


	//----- nvinfo : EIATTR_KPARAM_INFO
	.align		4
.L_11:
        /*0028*/ 	.byte	0x04, 0x17
        /*002a*/ 	.short	(.L_13 - .L_12)
.L_12:
        /*002c*/ 	.word	0x00000000
        /*0030*/ 	.short	0x0001
        /*0032*/ 	.short	0x0008
        /*0034*/ 	.byte	0x00, 0xf5, 0x21, 0x00


	//----- nvinfo : EIATTR_KPARAM_INFO
	.align		4
.L_13:
        /*0038*/ 	.byte	0x04, 0x17
        /*003a*/ 	.short	(.L_15 - .L_14)
.L_14:
        /*003c*/ 	.word	0x00000000
        /*0040*/ 	.short	0x0000
        /*0042*/ 	.short	0x0000
        /*0044*/ 	.byte	0x00, 0xf5, 0x21, 0x00


	//----- nvinfo : EIATTR_SPARSE_MMA_MASK
	.align		4
.L_15:
        /*0048*/ 	.byte	0x03, 0x50
        /*004a*/ 	.short	0x0000


	//----- nvinfo : EIATTR_MAXREG_COUNT
	.align		4
        /*004c*/ 	.byte	0x03, 0x1b
        /*004e*/ 	.short	0x00ff


	//----- nvinfo : EIATTR_NUM_BARRIERS
	.align		4
        /*0050*/ 	.byte	0x02, 0x4c
        /*0052*/ 	.byte	0x01
	.zero		1


	//----- nvinfo : EIATTR_MERCURY_ISA_VERSION
	.align		4
        /*0054*/ 	.byte	0x03, 0x5f
        /*0056*/ 	.short	0x0101


	//----- nvinfo : EIATTR_VRC_CTA_INIT_COUNT
	.align		4
        /*0058*/ 	.byte	0x02, 0x4a
	.zero		1
	.zero		1


	//----- nvinfo : EIATTR_EXIT_INSTR_OFFSETS
	.align		4
        /*005c*/ 	.byte	0x04, 0x1c
        /*005e*/ 	.short	(.L_17 - .L_16)


	//   ....[0]....
.L_16:
        /*0060*/ 	.word	0x00000220


	//----- nvinfo : EIATTR_CRS_STACK_SIZE
	.align		4
.L_17:
        /*0064*/ 	.byte	0x04, 0x1e
        /*0066*/ 	.short	(.L_19 - .L_18)
.L_18:
        /*0068*/ 	.word	0x00000000


	//----- nvinfo : EIATTR_CBANK_PARAM_SIZE
	.align		4
.L_19:
        /*006c*/ 	.byte	0x03, 0x19
        /*006e*/ 	.short	0x0020


	//----- nvinfo : EIATTR_PARAM_CBANK
	.align		4
        /*0070*/ 	.byte	0x04, 0x0a
        /*0072*/ 	.short	(.L_21 - .L_20)
	.align		4
.L_20:
        /*0074*/ 	.word	index@(.nv.constant0._Z16sumReglaTrapecioPiPdS0_S0_)
        /*0078*/ 	.short	0x0380
        /*007a*/ 	.short	0x0020


	//----- nvinfo : EIATTR_SW_WAR
	.align		4
.L_21:
        /*007c*/ 	.byte	0x04, 0x36
        /*007e*/ 	.short	(.L_23 - .L_22)
.L_22:
        /*0080*/ 	.word	0x00000008
.L_23:


//--------------------- .nv.callgraph             --------------------------
	.section	.nv.callgraph,"",@"SHT_CUDA_CALLGRAPH"
	.align	4
	.sectionentsize	8
	.align		4
        /*0000*/ 	.word	0x00000000
	.align		4
        /*0004*/ 	.word	0xffffffff
	.align		4
        /*0008*/ 	.word	0x00000000
	.align		4
        /*000c*/ 	.word	0xfffffffe
	.align		4
        /*0010*/ 	.word	0x00000000
	.align		4
        /*0014*/ 	.word	0xfffffffd
	.align		4
        /*0018*/ 	.word	0x00000000
	.align		4
        /*001c*/ 	.word	0xfffffffc


//--------------------- .text._Z16sumReglaTrapecioPiPdS0_S0_ --------------------------
	.section	.text._Z16sumReglaTrapecioPiPdS0_S0_,"ax",@progbits
	.align	128
        .global         _Z16sumReglaTrapecioPiPdS0_S0_
        .type           _Z16sumReglaTrapecioPiPdS0_S0_,@function
        .size           _Z16sumReglaTrapecioPiPdS0_S0_,(.L_x_3 - _Z16sumReglaTrapecioPiPdS0_S0_)
        .other          _Z16sumReglaTrapecioPiPdS0_S0_,@"STO_CUDA_ENTRY STV_DEFAULT"
_Z16sumReglaTrapecioPiPdS0_S0_:
.text._Z16sumReglaTrapecioPiPdS0_S0_:
[----:B------:R-:W-:Y:S01]  /*0000*/  LDC R1, c[0x0][0x37c] ;  /* 0x0000df00ff017b82 */ /* 0x000fe20000000800 */
[----:B------:R-:W0:Y:S01]  /*0010*/  S2R R0, SR_CTAID.X ;  /* 0x0000000000007919 */ /* 0x000e220000002500 */
[----:B------:R-:W0:Y:S01]  /*0020*/  LDCU UR4, c[0x0][0x360] ;  /* 0x00006c00ff0477ac */ /* 0x000e220008000800 */
[----:B------:R-:W-:Y:S01]  /*0030*/  BSSY.RECONVERGENT B0, `(.L_x_0) ;  /* 0x000001d000007945 */ /* 0x000fe20003800200 */
[----:B------:R-:W0:Y:S02]  /*0040*/  S2R R3, SR_TID.X ;  /* 0x0000000000037919 */ /* 0x000e240000002100 */
[----:B0-----:R-:W-:-:S05]  /*0050*/  IMAD R0, R0, UR4, R3 ;  /* 0x0000000400007c24 */ /* 0x001fca000f8e0203 */
[----:B------:R-:W-:-:S13]  /*0060*/  ISETP.GE.AND P0, PT, R0, 0x1, PT ;  /* 0x000000010000780c */ /* 0x000fda0003f06270 */
[----:B------:R-:W-:Y:S05]  /*0070*/  @!P0 BRA `(.L_x_1) ;  /* 0x0000000000608947 */ /* 0x000fea0003800000 */
[----:B------:R-:W0:Y:S08]  /*0080*/  LDC.64 R14, c[0x0][0x358] ;  /* 0x0000d600ff0e7b82 */ /* 0x000e300000000a00 */
[----:B------:R-:W1:Y:S01]  /*0090*/  LDC.64 R2, c[0x0][0x380] ;  /* 0x0000e000ff027b82 */ /* 0x000e620000000a00 */
[----:B0-----:R-:W-:Y:S02]  /*00a0*/  R2UR UR4, R14 ;  /* 0x000000000e0472ca */ /* 0x001fe400000e0000 */
[----:B------:R-:W-:-:S13]  /*00b0*/  R2UR UR5, R15 ;  /* 0x000000000f0572ca */ /* 0x000fda00000e0000 */
[----:B-1----:R-:W2:Y:S02]  /*00c0*/  LDG.E R3, desc[UR4][R2.64] ;  /* 0x0000000402037981 */ /* 0x002ea4000c1e1900 */
[----:B--2---:R-:W-:-:S13]  /*00d0*/  ISETP.GE.AND P0, PT, R0, R3, PT ;  /* 0x000000030000720c */ /* 0x004fda0003f06270 */
[----:B------:R-:W-:Y:S05]  /*00e0*/  @P0 BRA `(.L_x_1) ;  /* 0x0000000000440947 */ /* 0x000fea0003800000 */
[----:B------:R-:W0:Y:S01]  /*00f0*/  LDC.64 R2, c[0x0][0x388] ;  /* 0x0000e200ff027b82 */ /* 0x000e220000000a00 */
[C---:B------:R-:W-:Y:S02]  /*0100*/  R2UR UR4, R14.reuse ;  /* 0x000000000e0472ca */ /* 0x040fe400000e0000 */
[C---:B------:R-:W-:Y:S02]  /*0110*/  R2UR UR5, R15.reuse ;  /* 0x000000000f0572ca */ /* 0x040fe400000e0000 */
[----:B------:R-:W-:Y:S02]  /*0120*/  R2UR UR6, R14 ;  /* 0x000000000e0672ca */ /* 0x000fe400000e0000 */
[----:B------:R-:W-:Y:S01]  /*0130*/  R2UR UR7, R15 ;  /* 0x000000000f0772ca */ /* 0x000fe200000e0000 */
[----:B------:R-:W1:Y:S08]  /*0140*/  LDC.64 R6, c[0x0][0x390] ;  /* 0x0000e400ff067b82 */ /* 0x000e700000000a00 */
[----:B0-----:R-:W2:Y:S04]  /*0150*/  LDG.E.64 R2, desc[UR4][R2.64] ;  /* 0x0000000402027981 */ /* 0x001ea8000c1e1b00 */
[----:B-1----:R-:W2:Y:S01]  /*0160*/  LDG.E.64 R6, desc[UR6][R6.64] ;  /* 0x0000000606067981 */ /* 0x002ea2000c1e1b00 */
[----:B------:R-:W0:Y:S03]  /*0170*/  LDC.64 R10, c[0x0][0x398] ;  /* 0x0000e600ff0a7b82 */ /* 0x000e260000000a00 */
[----:B0-----:R-:W3:Y:S01]  /*0180*/  LDG.E.64 R12, desc[UR4][R10.64] ;  /* 0x000000040a0c7981 */ /* 0x001ee2000c1e1b00 */
[----:B------:R-:W2:Y:S02]  /*0190*/  I2F.F64.U32 R4, R0 ;  /* 0x0000000000047312 */ /* 0x000ea40000201800 */
[----:B--2---:R-:W-:-:S10]  /*01a0*/  DFMA R4, R4, R6, R2 ;  /* 0x000000060404722b */ /* 0x004fd40000000002 */
[----:B------:R-:W0:Y:S02]  /*01b0*/  F2I.F64.TRUNC R4, R4 ;  /* 0x0000000400047311 */ /* 0x000e24000030d100 */
[----:B0-----:R-:W-:-:S06]  /*01c0*/  IMAD R16, R4, R4, RZ ;  /* 0x0000000404107224 */ /* 0x001fcc00078e02ff */
[----:B------:R-:W3:Y:S02]  /*01d0*/  I2F.F64.U32 R8, R16 ;  /* 0x0000001000087312 */ /* 0x000ee40000201800 */
[----:B---3--:R-:W-:-:S07]  /*01e0*/  DADD R8, R8, R12 ;  /* 0x0000000008087229 */ /* 0x008fce000000000c */
[----:B------:R0:W-:Y:S04]  /*01f0*/  STG.E.64 desc[UR4][R10.64], R8 ;  /* 0x000000080a007986 */ /* 0x0001e8000c101b04 */
.L_x_1:
[----:B------:R-:W-:Y:S05]  /*0200*/  BSYNC.RECONVERGENT B0 ;  /* 0x0000000000007941 */ /* 0x000fea0003800200 */
.L_x_0:
[----:B------:R-:W-:Y:S06]  /*0210*/  BAR.SYNC.DEFER_BLOCKING 0x0 ;  /* 0x0000000000007b1d */ /* 0x000fec0000010000 */
[----:B------:R-:W-:Y:S05]  /*0220*/  EXIT ;  /* 0x000000000000794d */ /* 0x000fea0003800000 */
.L_x_2:
[----:B------:R-:W-:-:S00]  /*0230*/  BRA `(.L_x_2) ;  /* 0xfffffffc00fc7947 */ /* 0x000fc0000383ffff */
[----:B------:R-:W-:-:S00]  /*0240*/  NOP ;  /* 0x0000000000007918 */ /* 0x000fc00000000000 */
        /* <DEDUP_REMOVED lines=11> */
.L_x_3:


//--------------------- .nv.shared.reserved.0     --------------------------
	.section	.nv.shared.reserved.0,"aw",@nobits
	.weak		__nv_reservedSMEM_offset_0_alias
	.size		__nv_reservedSMEM_offset_0_alias, 0, 64
	.other		__nv_reservedSMEM_offset_0_alias,@"STO_CUDA_RESERVED_SHARED STV_DEFAULT"
__nv_reservedSMEM_offset_0_alias:
	.zero		0
	.zero		64


//--------------------- .nv.constant0._Z16sumReglaTrapecioPiPdS0_S0_ --------------------------
	.section	.nv.constant0._Z16sumReglaTrapecioPiPdS0_S0_,"a",@progbits
	.sectionflags	@""
	.align	4
.nv.constant0._Z16sumReglaTrapecioPiPdS0_S0_:
	.zero		928


//--------------------- SYMBOLS --------------------------

	.type		.nv.reservedSmem.offset0,@object
	.size		.nv.reservedSmem.offset0,0x4
